//
// Generated by NVIDIA NVVM Compiler
//
// Compiler Build ID: CL-36424714
// Cuda compilation tools, release 13.0, V13.0.88
// Based on NVVM 20.0.0
//

.version 9.0
.target sm_100
.address_size 64

	// .globl	_Z10markPrimesiiPci

.visible .entry _Z10markPrimesiiPci(
	.param .u32 _Z10markPrimesiiPci_param_0,
	.param .u32 _Z10markPrimesiiPci_param_1,
	.param .u64 .ptr .align 1 _Z10markPrimesiiPci_param_2,
	.param .u32 _Z10markPrimesiiPci_param_3
)
{
	.reg .pred 	%p<4>;
	.reg .b16 	%rs<2>;
	.reg .b32 	%r<13>;
	.reg .b64 	%rd<5>;

	ld.param.u32 	%r5, [_Z10markPrimesiiPci_param_0];
	ld.param.u32 	%r7, [_Z10markPrimesiiPci_param_1];
	ld.param.u64 	%rd2, [_Z10markPrimesiiPci_param_2];
	ld.param.u32 	%r6, [_Z10markPrimesiiPci_param_3];
	mov.u32 	%r8, %ctaid.x;
	mov.u32 	%r9, %ntid.x;
	mov.u32 	%r10, %tid.x;
	mul.lo.s32 	%r12, %r5, %r5;
	mad.lo.s32 	%r11, %r8, %r9, %r10;
	mad.lo.s32 	%r2, %r7, %r11, %r7;
	setp.gt.s32 	%p1, %r12, %r2;
	@%p1 bra 	$L__BB0_5;
	cvta.to.global.u64 	%rd1, %rd2;
$L__BB0_2:
	setp.ge.s32 	%p2, %r12, %r6;
	@%p2 bra 	$L__BB0_4;
	cvt.s64.s32 	%rd3, %r12;
	add.s64 	%rd4, %rd1, %rd3;
	mov.b16 	%rs1, 0;
	st.global.u8 	[%rd4], %rs1;
$L__BB0_4:
	add.s32 	%r12, %r12, %r5;
	setp.le.s32 	%p3, %r12, %r2;
	@%p3 bra 	$L__BB0_2;
$L__BB0_5:
	ret;

}


// ===== COMPILED SASS (sm_100) =====

	.target	sm_100

	.elftype	@"ET_EXEC"


//--------------------- .note.nv.tkinfo           --------------------------
	.section	.note.nv.tkinfo,"",@"SHT_NOTE"
	.sectionflags	@"SHF_NOTE_NV_TKINFO"
	.tkinfo
        /*0018*/ 	.word	0x00000002
        /*0030*/ 	.string	""
        /*0030*/ 	.string	"ptxas"
        /*0030*/ 	.string	"Cuda compilation tools, release 13.0, V13.0.88"
        /*0030*/ 	.string	"Build cuda_13.0.r13.0/compiler.36424714_0"
        /*0030*/ 	.string	"-arch sm_100 -m 64 "



//--------------------- .note.nv.cuinfo           --------------------------
	.section	.note.nv.cuinfo,"",@"SHT_NOTE"
	.sectionflags	@"SHF_NOTE_NV_CUINFO"
        /*0018*/ 	.short	0x0002
        /*001a*/ 	.short	0x0064
        /*001c*/ 	.short	0x0082
	.zero		2


//--------------------- .nv.info                  --------------------------
	.section	.nv.info,"",@"SHT_CUDA_INFO"
	.align	4


	//----- nvinfo : EIATTR_REGCOUNT
	.align		4
        /*0000*/ 	.byte	0x04, 0x2f
        /*0002*/ 	.short	(.L_1 - .L_0)
	.align		4
.L_0:
        /*0004*/ 	.word	index@(_Z10markPrimesiiPci)
        /*0008*/ 	.word	0x00000008


	//----- nvinfo : EIATTR_FRAME_SIZE
	.align		4
.L_1:
        /*000c*/ 	.byte	0x04, 0x11
        /*000e*/ 	.short	(.L_3 - .L_2)
	.align		4
.L_2:
        /*0010*/ 	.word	index@(_Z10markPrimesiiPci)
        /*0014*/ 	.word	0x00000000


	//----- nvinfo : EIATTR_MIN_STACK_SIZE
	.align		4
.L_3:
        /*0018*/ 	.byte	0x04, 0x12
        /*001a*/ 	.short	(.L_5 - .L_4)
	.align		4
.L_4:
        /*001c*/ 	.word	index@(_Z10markPrimesiiPci)
        /*0020*/ 	.word	0x00000000
.L_5:


//--------------------- .nv.compat                --------------------------
	.section	.nv.compat,"",@"SHT_CUDA_COMPAT_INFO"
	.align	4
        /*0000*/ 	.byte	0x02, 0x09, 0x00, 0x00, 0x02, 0x02, 0x01, 0x00, 0x02, 0x05, 0x05, 0x00, 0x03, 0x07, 0x01, 0x01
        /*0010*/ 	.byte	0x02, 0x03, 0x00, 0x00, 0x02, 0x06, 0x01, 0x00, 0x04, 0x0b, 0x08, 0x00, 0x09, 0x00, 0x00, 0x00
        /*0020*/ 	.byte	0x00, 0x00, 0x00, 0x00


//--------------------- .nv.info._Z10markPrimesiiPci --------------------------
	.section	.nv.info._Z10markPrimesiiPci,"",@"SHT_CUDA_INFO"
	.sectionflags	@""
	.align	4


	//----- nvinfo : EIATTR_CUDA_API_VERSION
	.align		4
        /*0000*/ 	.byte	0x04, 0x37
        /*0002*/ 	.short	(.L_7 - .L_6)
.L_6:
        /*0004*/ 	.word	0x00000082


	//----- nvinfo : EIATTR_KPARAM_INFO
	.align		4
.L_7:
        /*0008*/ 	.byte	0x04, 0x17
        /*000a*/ 	.short	(.L_9 - .L_8)
.L_8:
        /*000c*/ 	.word	0x00000000
        /*0010*/ 	.short	0x0003
        /*0012*/ 	.short	0x0010
        /*0014*/ 	.byte	0x00, 0xf0, 0x11, 0x00


	//----- nvinfo : EIATTR_KPARAM_INFO
	.align		4
.L_9:
        /*0018*/ 	.byte	0x04, 0x17
        /*001a*/ 	.short	(.L_11 - .L_10)
.L_10:
        /*001c*/ 	.word	0x00000000
        /*0020*/ 	.short	0x0002
        /*0022*/ 	.short	0x0008
        /*0024*/ 	.byte	0x00, 0xf5, 0x21, 0x00


	//----- nvinfo : EIATTR_KPARAM_INFO
	.align		4
.L_11:
        /*0028*/ 	.byte	0x04, 0x17
        /*002a*/ 	.short	(.L_13 - .L_12)
.L_12:
        /*002c*/ 	.word	0x00000000
        /*0030*/ 	.short	0x0001
        /*0032*/ 	.short	0x0004
        /*0034*/ 	.byte	0x00, 0xf0, 0x11, 0x00


	//----- nvinfo : EIATTR_KPARAM_INFO
	.align		4
.L_13:
        /*0038*/ 	.byte	0x04, 0x17
        /*003a*/ 	.short	(.L_15 - .L_14)
.L_14:
        /*003c*/ 	.word	0x00000000
        /*0040*/ 	.short	0x0000
        /*0042*/ 	.short	0x0000
        /*0044*/ 	.byte	0x00, 0xf0, 0x11, 0x00


	//----- nvinfo : EIATTR_SPARSE_MMA_MASK
	.align		4
.L_15:
        /*0048*/ 	.byte	0x03, 0x50
        /*004a*/ 	.short	0x0000


	//----- nvinfo : EIATTR_MAXREG_COUNT
	.align		4
        /*004c*/ 	.byte	0x03, 0x1b
        /*004e*/ 	.short	0x00ff


	//----- nvinfo : EIATTR_MERCURY_ISA_VERSION
	.align		4
        /*0050*/ 	.byte	0x03, 0x5f
        /*0052*/ 	.short	0x0101


	//----- nvinfo : EIATTR_VRC_CTA_INIT_COUNT
	.align		4
        /*0054*/ 	.byte	0x02, 0x4a
	.zero		1
	.zero		1


	//----- nvinfo : EIATTR_EXIT_INSTR_OFFSETS
	.align		4
        /*0058*/ 	.byte	0x04, 0x1c
        /*005a*/ 	.short	(.L_17 - .L_16)


	//   ....[0]....
.L_16:
        /*005c*/ 	.word	0x00000090


	//   ....[1]....
        /*0060*/ 	.word	0x00000150


	//----- nvinfo : EIATTR_CRS_STACK_SIZE
	.align		4
.L_17:
        /*0064*/ 	.byte	0x04, 0x1e
        /*0066*/ 	.short	(.L_19 - .L_18)
.L_18:
        /*0068*/ 	.word	0x00000000


	//----- nvinfo : EIATTR_CBANK_PARAM_SIZE
	.align		4
.L_19:
        /*006c*/ 	.byte	0x03, 0x19
        /*006e*/ 	.short	0x0014


	//----- nvinfo : EIATTR_PARAM_CBANK
	.align		4
        /*0070*/ 	.byte	0x04, 0x0a
        /*0072*/ 	.short	(.L_21 - .L_20)
	.align		4
.L_20:
        /*0074*/ 	.word	index@(.nv.constant0._Z10markPrimesiiPci)
        /*0078*/ 	.short	0x0380
        /*007a*/ 	.short	0x0014


	//----- nvinfo : EIATTR_SW_WAR
	.align		4
.L_21:
        /*007c*/ 	.byte	0x04, 0x36
        /*007e*/ 	.short	(.L_23 - .L_22)
.L_22:
        /*0080*/ 	.word	0x00000008
.L_23:


//--------------------- .nv.callgraph             --------------------------
	.section	.nv.callgraph,"",@"SHT_CUDA_CALLGRAPH"
	.align	4
	.sectionentsize	8
	.align		4
        /*0000*/ 	.word	0x00000000
	.align		4
        /*0004*/ 	.word	0xffffffff
	.align		4
        /*0008*/ 	.word	0x00000000
	.align		4
        /*000c*/ 	.word	0xfffffffe
	.align		4
        /*0010*/ 	.word	0x00000000
	.align		4
        /*0014*/ 	.word	0xfffffffd
	.align		4
        /*0018*/ 	.word	0x00000000
	.align		4
        /*001c*/ 	.word	0xfffffffc


//--------------------- .text._Z10markPrimesiiPci --------------------------
	.section	.text._Z10markPrimesiiPci,"ax",@progbits
	.align	128
        .global         _Z10markPrimesiiPci
        .type           _Z10markPrimesiiPci,@function
        .size           _Z10markPrimesiiPci,(.L_x_2 - _Z10markPrimesiiPci)
        .other          _Z10markPrimesiiPci,@"STO_CUDA_ENTRY STV_DEFAULT"
_Z10markPrimesiiPci:
.text._Z10markPrimesiiPci:
[----:B------:R-:W-:Y:S01]  /*0000*/  LDC R1, c[0x0][0x37c] ;  /* 0x0000df00ff017b82 */ /* 0x000fe20000000800 */
[----:B------:R-:W0:Y:S07]  /*0010*/  S2R R3, SR_TID.X ;  /* 0x0000000000037919 */ /* 0x000e2e0000002100 */
[----:B------:R-:W0:Y:S08]  /*0020*/  S2UR UR4, SR_CTAID.X ;  /* 0x00000000000479c3 */ /* 0x000e300000002500 */
[----:B------:R-:W0:Y:S08]  /*0030*/  LDC R2, c[0x0][0x360] ;  /* 0x0000d800ff027b82 */ /* 0x000e300000000800 */
[----:B------:R-:W1:Y:S01]  /*0040*/  LDC.64 R4, c[0x0][0x380] ;  /* 0x0000e000ff047b82 */ /* 0x000e620000000a00 */
[----:B0-----:R-:W-:-:S02]  /*0050*/  IMAD R2, R2, UR4, R3 ;  /* 0x0000000402027c24 */ /* 0x001fc4000f8e0203 */
[----:B-1----:R-:W-:Y:S02]  /*0060*/  IMAD R0, R4, R4, RZ ;  /* 0x0000000404007224 */ /* 0x002fe400078e02ff */
[----:B------:R-:W-:-:S05]  /*0070*/  IMAD R5, R2, R5, R5 ;  /* 0x0000000502057224 */ /* 0x000fca00078e0205 */
[----:B------:R-:W-:-:S13]  /*0080*/  ISETP.GT.AND P0, PT, R0, R5, PT ;  /* 0x000000050000720c */ /* 0x000fda0003f04270 */
[----:B------:R-:W-:Y:S05]  /*0090*/  @P0 EXIT ;  /* 0x000000000000094d */ /* 0x000fea0003800000 */
[----:B------:R-:W0:Y:S01]  /*00a0*/  LDCU.64 UR4, c[0x0][0x358] ;  /* 0x00006b00ff0477ac */ /* 0x000e220008000a00 */
[----:B------:R-:W1:Y:S01]  /*00b0*/  LDCU UR6, c[0x0][0x390] ;  /* 0x00007200ff0677ac */ /* 0x000e620008000800 */
[----:B------:R-:W2:Y:S02]  /*00c0*/  LDCU UR7, c[0x0][0x380] ;  /* 0x00007000ff0777ac */ /* 0x000ea40008000800 */
.L_x_0:
[----:B-1----:R-:W-:-:S13]  /*00d0*/  ISETP.GE.AND P0, PT, R0, UR6, PT ;  /* 0x0000000600007c0c */ /* 0x002fda000bf06270 */
[----:B------:R-:W1:Y:S02]  /*00e0*/  @!P0 LDC.64 R2, c[0x0][0x388] ;  /* 0x0000e200ff028b82 */ /* 0x000e640000000a00 */
[----:B-1----:R-:W-:-:S04]  /*00f0*/  @!P0 IADD3 R2, P1, PT, R0, R2, RZ ;  /* 0x0000000200028210 */ /* 0x002fc80007f3e0ff */
[C---:B------:R-:W-:Y:S01]  /*0100*/  @!P0 LEA.HI.X.SX32 R3, R0.reuse, R3, 0x1, P1 ;  /* 0x0000000300038211 */ /* 0x040fe200008f0eff */
[----:B--2---:R-:W-:-:S04]  /*0110*/  VIADD R0, R0, UR7 ;  /* 0x0000000700007c36 */ /* 0x004fc80008000000 */
[----:B0-----:R3:W-:Y:S01]  /*0120*/  @!P0 STG.E.U8 desc[UR4][R2.64], RZ ;  /* 0x000000ff02008986 */ /* 0x0017e2000c101104 */
[----:B------:R-:W-:-:S13]  /*0130*/  ISETP.GT.AND P0, PT, R0, R5, PT ;  /* 0x000000050000720c */ /* 0x000fda0003f04270 */
[----:B---3--:R-:W-:Y:S05]  /*0140*/  @!P0 BRA `(.L_x_0) ;  /* 0xfffffffc00e08947 */ /* 0x008fea000383ffff */
[----:B------:R-:W-:Y:S05]  /*0150*/  EXIT ;  /* 0x000000000000794d */ /* 0x000fea0003800000 */
.L_x_1:
[----:B------:R-:W-:-:S00]  /*0160*/  BRA `(.L_x_1) ;  /* 0xfffffffc00fc7947 */ /* 0x000fc0000383ffff */
[----:B------:R-:W-:-:S00]  /*0170*/  NOP ;  /* 0x0000000000007918 */ /* 0x000fc00000000000 */
        /* <DEDUP_REMOVED lines=8> */
.L_x_2:


//--------------------- .nv.shared.reserved.0     --------------------------
	.section	.nv.shared.reserved.0,"aw",@nobits
	.weak		__nv_reservedSMEM_offset_0_alias
	.size		__nv_reservedSMEM_offset_0_alias, 0, 64
	.other		__nv_reservedSMEM_offset_0_alias,@"STO_CUDA_RESERVED_SHARED STV_DEFAULT"
__nv_reservedSMEM_offset_0_alias:
	.zero		0
	.zero		64


//--------------------- .nv.constant0._Z10markPrimesiiPci --------------------------
	.section	.nv.constant0._Z10markPrimesiiPci,"a",@progbits
	.sectionflags	@""
	.align	4
.nv.constant0._Z10markPrimesiiPci:
	.zero		916


//--------------------- SYMBOLS --------------------------

	.type		.nv.reservedSmem.offset0,@object
	.size		.nv.reservedSmem.offset0,0x4
